//
// Generated by NVIDIA NVVM Compiler
//
// Compiler Build ID: CL-36424714
// Cuda compilation tools, release 13.0, V13.0.88
// Based on NVVM 20.0.0
//

.version 9.0
.target sm_100
.address_size 64

	// .globl	_Z12solution_kerPdiii

.visible .entry _Z12solution_kerPdiii(
	.param .u64 .ptr .align 1 _Z12solution_kerPdiii_param_0,
	.param .u32 _Z12solution_kerPdiii_param_1,
	.param .u32 _Z12solution_kerPdiii_param_2,
	.param .u32 _Z12solution_kerPdiii_param_3
)
{
	.reg .pred 	%p<11>;
	.reg .b32 	%r<16>;
	.reg .b64 	%rd<8>;
	.reg .b64 	%fd<2>;

	ld.param.u64 	%rd2, [_Z12solution_kerPdiii_param_0];
	ld.param.u32 	%r5, [_Z12solution_kerPdiii_param_1];
	ld.param.u32 	%r7, [_Z12solution_kerPdiii_param_2];
	ld.param.u32 	%r4, [_Z12solution_kerPdiii_param_3];
	cvta.to.global.u64 	%rd1, %rd2;
	mov.u32 	%r1, %tid.x;
	mov.u32 	%r9, %tid.y;
	mov.u32 	%r2, %tid.z;
	mad.lo.s32 	%r11, %r7, %r1, %r9;
	mad.lo.s32 	%r3, %r11, %r4, %r2;
	setp.eq.s32 	%p1, %r1, 0;
	add.s32 	%r12, %r5, -1;
	setp.eq.s32 	%p2, %r9, %r12;
	or.pred  	%p3, %p1, %p2;
	setp.eq.s32 	%p4, %r9, 0;
	or.pred  	%p5, %p4, %p3;
	add.s32 	%r13, %r7, -1;
	setp.eq.s32 	%p6, %r9, %r13;
	or.pred  	%p7, %p5, %p6;
	@%p7 bra 	$L__BB0_2;
	setp.ne.s32 	%p8, %r2, 0;
	add.s32 	%r14, %r4, -1;
	setp.ne.s32 	%p9, %r2, %r14;
	and.pred  	%p10, %p8, %p9;
	@%p10 bra 	$L__BB0_3;
$L__BB0_2:
	mul.lo.s32 	%r15, %r1, 10;
	cvt.rn.f64.u32 	%fd1, %r15;
	mul.wide.s32 	%rd6, %r3, 8;
	add.s64 	%rd7, %rd1, %rd6;
	st.global.f64 	[%rd7], %fd1;
	bra.uni 	$L__BB0_4;
$L__BB0_3:
	mul.wide.s32 	%rd3, %r3, 8;
	add.s64 	%rd4, %rd1, %rd3;
	mov.b64 	%rd5, 0;
	st.global.u64 	[%rd4], %rd5;
$L__BB0_4:
	ret;

}
	// .globl	_Z8jac_compPdS_iii
.visible .entry _Z8jac_compPdS_iii(
	.param .u64 .ptr .align 1 _Z8jac_compPdS_iii_param_0,
	.param .u64 .ptr .align 1 _Z8jac_compPdS_iii_param_1,
	.param .u32 _Z8jac_compPdS_iii_param_2,
	.param .u32 _Z8jac_compPdS_iii_param_3,
	.param .u32 _Z8jac_compPdS_iii_param_4
)
{
	.reg .b32 	%r<9>;
	.reg .b64 	%rd<9>;

	ld.param.u64 	%rd1, [_Z8jac_compPdS_iii_param_1];
	ld.param.u32 	%r1, [_Z8jac_compPdS_iii_param_3];
	ld.param.u32 	%r2, [_Z8jac_compPdS_iii_param_4];
	cvta.to.global.u64 	%rd2, %rd1;
	mov.u32 	%r3, %tid.x;
	mov.u32 	%r4, %tid.y;
	mad.lo.s32 	%r5, %r1, %r3, %r1;
	add.s32 	%r6, %r4, %r5;
	mov.u32 	%r7, %tid.z;
	mad.lo.s32 	%r8, %r2, %r6, %r2;
	cvt.s64.s32 	%rd3, %r8;
	cvt.u64.u32 	%rd4, %r7;
	add.s64 	%rd5, %rd4, %rd3;
	shl.b64 	%rd6, %rd5, 3;
	add.s64 	%rd7, %rd2, %rd6;
	mov.b64 	%rd8, 4607182418800017408;
	st.global.u64 	[%rd7+8], %rd8;
	ret;

}
	// .globl	_Z7jac_epsPdS_iii
.visible .entry _Z7jac_epsPdS_iii(
	.param .u64 .ptr .align 1 _Z7jac_epsPdS_iii_param_0,
	.param .u64 .ptr .align 1 _Z7jac_epsPdS_iii_param_1,
	.param .u32 _Z7jac_epsPdS_iii_param_2,
	.param .u32 _Z7jac_epsPdS_iii_param_3,
	.param .u32 _Z7jac_epsPdS_iii_param_4
)
{
	.reg .b32 	%r<21>;
	.reg .b64 	%rd<25>;
	.reg .b64 	%fd<13>;

	ld.param.u64 	%rd1, [_Z7jac_epsPdS_iii_param_0];
	ld.param.u64 	%rd2, [_Z7jac_epsPdS_iii_param_1];
	ld.param.u32 	%r1, [_Z7jac_epsPdS_iii_param_3];
	ld.param.u32 	%r2, [_Z7jac_epsPdS_iii_param_4];
	cvta.to.global.u64 	%rd3, %rd2;
	cvta.to.global.u64 	%rd4, %rd1;
	mov.u32 	%r3, %tid.x;
	mov.u32 	%r4, %tid.y;
	add.s32 	%r5, %r4, 1;
	mov.u32 	%r6, %tid.z;
	mul.lo.s32 	%r7, %r1, %r3;
	add.s32 	%r8, %r7, %r5;
	mul.lo.s32 	%r9, %r8, %r2;
	cvt.s64.s32 	%rd5, %r9;
	cvt.u64.u32 	%rd6, %r6;
	add.s64 	%rd7, %rd5, %rd6;
	shl.b64 	%rd8, %rd7, 3;
	add.s64 	%rd9, %rd4, %rd8;
	ld.global.f64 	%fd1, [%rd9+8];
	shl.b32 	%r10, %r1, 1;
	add.s32 	%r11, %r7, %r10;
	add.s32 	%r12, %r11, %r5;
	mul.lo.s32 	%r13, %r12, %r2;
	cvt.s64.s32 	%rd10, %r13;
	add.s64 	%rd11, %rd10, %rd6;
	shl.b64 	%rd12, %rd11, 3;
	add.s64 	%rd13, %rd4, %rd12;
	ld.global.f64 	%fd2, [%rd13+8];
	add.f64 	%fd3, %fd1, %fd2;
	sub.s32 	%r14, %r11, %r1;
	add.s32 	%r15, %r14, %r4;
	mul.lo.s32 	%r16, %r15, %r2;
	cvt.s64.s32 	%rd14, %r16;
	add.s64 	%rd15, %rd14, %rd6;
	shl.b64 	%rd16, %rd15, 3;
	add.s64 	%rd17, %rd4, %rd16;
	ld.global.f64 	%fd4, [%rd17+8];
	add.f64 	%fd5, %fd3, %fd4;
	add.s32 	%r17, %r15, 2;
	mul.lo.s32 	%r18, %r17, %r2;
	cvt.s64.s32 	%rd18, %r18;
	add.s64 	%rd19, %rd18, %rd6;
	shl.b64 	%rd20, %rd19, 3;
	add.s64 	%rd21, %rd4, %rd20;
	ld.global.f64 	%fd6, [%rd21+8];
	add.f64 	%fd7, %fd5, %fd6;
	add.s32 	%r19, %r16, %r2;
	add.s32 	%r20, %r19, %r6;
	mul.wide.s32 	%rd22, %r20, 8;
	add.s64 	%rd23, %rd4, %rd22;
	ld.global.f64 	%fd8, [%rd23];
	add.f64 	%fd9, %fd7, %fd8;
	ld.global.f64 	%fd10, [%rd23+16];
	add.f64 	%fd11, %fd9, %fd10;
	div.rn.f64 	%fd12, %fd11, 0d4018000000000000;
	add.s64 	%rd24, %rd3, %rd22;
	st.global.f64 	[%rd24+8], %fd12;
	ret;

}


// ===== COMPILED SASS (sm_100) =====

	.target	sm_100

	.elftype	@"ET_EXEC"


//--------------------- .note.nv.tkinfo           --------------------------
	.section	.note.nv.tkinfo,"",@"SHT_NOTE"
	.sectionflags	@"SHF_NOTE_NV_TKINFO"
	.tkinfo
        /*0018*/ 	.word	0x00000002
        /*0030*/ 	.string	""
        /*0030*/ 	.string	"ptxas"
        /*0030*/ 	.string	"Cuda compilation tools, release 13.0, V13.0.88"
        /*0030*/ 	.string	"Build cuda_13.0.r13.0/compiler.36424714_0"
        /*0030*/ 	.string	"-arch sm_100 -m 64 "



//--------------------- .note.nv.cuinfo           --------------------------
	.section	.note.nv.cuinfo,"",@"SHT_NOTE"
	.sectionflags	@"SHF_NOTE_NV_CUINFO"
        /*0018*/ 	.short	0x0002
        /*001a*/ 	.short	0x0064
        /*001c*/ 	.short	0x0082
	.zero		2


//--------------------- .nv.info                  --------------------------
	.section	.nv.info,"",@"SHT_CUDA_INFO"
	.align	4


	//----- nvinfo : EIATTR_REGCOUNT
	.align		4
        /*0000*/ 	.byte	0x04, 0x2f
        /*0002*/ 	.short	(.L_1 - .L_0)
	.align		4
.L_0:
        /*0004*/ 	.word	index@(_Z12solution_kerPdiii)
        /*0008*/ 	.word	0x0000000c


	//----- nvinfo : EIATTR_FRAME_SIZE
	.align		4
.L_1:
        /*000c*/ 	.byte	0x04, 0x11
        /*000e*/ 	.short	(.L_3 - .L_2)
	.align		4
.L_2:
        /*0010*/ 	.word	index@(_Z12solution_kerPdiii)
        /*0014*/ 	.word	0x00000000


	//----- nvinfo : EIATTR_REGCOUNT
	.align		4
.L_3:
        /*0018*/ 	.byte	0x04, 0x2f
        /*001a*/ 	.short	(.L_5 - .L_4)
	.align		4
.L_4:
        /*001c*/ 	.word	index@(_Z8jac_compPdS_iii)
        /*0020*/ 	.word	0x0000000c


	//----- nvinfo : EIATTR_FRAME_SIZE
	.align		4
.L_5:
        /*0024*/ 	.byte	0x04, 0x11
        /*0026*/ 	.short	(.L_7 - .L_6)
	.align		4
.L_6:
        /*0028*/ 	.word	index@(_Z8jac_compPdS_iii)
        /*002c*/ 	.word	0x00000000


	//----- nvinfo : EIATTR_REGCOUNT
	.align		4
.L_7:
        /*0030*/ 	.byte	0x04, 0x2f
        /*0032*/ 	.short	(.L_9 - .L_8)
	.align		4
.L_8:
        /*0034*/ 	.word	index@(_Z7jac_epsPdS_iii)
        /*0038*/ 	.word	0x00000018


	//----- nvinfo : EIATTR_FRAME_SIZE
	.align		4
.L_9:
        /*003c*/ 	.byte	0x04, 0x11
        /*003e*/ 	.short	(.L_11 - .L_10)
	.align		4
.L_10:
        /*0040*/ 	.word	index@($__internal_0_$__cuda_sm20_div_rn_f64_full)
        /*0044*/ 	.word	0x00000000


	//----- nvinfo : EIATTR_FRAME_SIZE
	.align		4
.L_11:
        /*0048*/ 	.byte	0x04, 0x11
        /*004a*/ 	.short	(.L_13 - .L_12)
	.align		4
.L_12:
        /*004c*/ 	.word	index@(_Z7jac_epsPdS_iii)
        /*0050*/ 	.word	0x00000000


	//----- nvinfo : EIATTR_MIN_STACK_SIZE
	.align		4
.L_13:
        /*0054*/ 	.byte	0x04, 0x12
        /*0056*/ 	.short	(.L_15 - .L_14)
	.align		4
.L_14:
        /*0058*/ 	.word	index@(_Z7jac_epsPdS_iii)
        /*005c*/ 	.word	0x00000000


	//----- nvinfo : EIATTR_MIN_STACK_SIZE
	.align		4
.L_15:
        /*0060*/ 	.byte	0x04, 0x12
        /*0062*/ 	.short	(.L_17 - .L_16)
	.align		4
.L_16:
        /*0064*/ 	.word	index@(_Z8jac_compPdS_iii)
        /*0068*/ 	.word	0x00000000


	//----- nvinfo : EIATTR_MIN_STACK_SIZE
	.align		4
.L_17:
        /*006c*/ 	.byte	0x04, 0x12
        /*006e*/ 	.short	(.L_19 - .L_18)
	.align		4
.L_18:
        /*0070*/ 	.word	index@(_Z12solution_kerPdiii)
        /*0074*/ 	.word	0x00000000
.L_19:


//--------------------- .nv.compat                --------------------------
	.section	.nv.compat,"",@"SHT_CUDA_COMPAT_INFO"
	.align	4
        /*0000*/ 	.byte	0x02, 0x09, 0x00, 0x00, 0x02, 0x02, 0x01, 0x00, 0x02, 0x05, 0x05, 0x00, 0x03, 0x07, 0x01, 0x01
        /*0010*/ 	.byte	0x02, 0x03, 0x00, 0x00, 0x02, 0x06, 0x01, 0x00, 0x04, 0x0b, 0x08, 0x00, 0x01, 0x00, 0x00, 0x00
        /*0020*/ 	.byte	0x00, 0x00, 0x00, 0x00


//--------------------- .nv.info._Z7jac_epsPdS_iii --------------------------
	.section	.nv.info._Z7jac_epsPdS_iii,"",@"SHT_CUDA_INFO"
	.sectionflags	@""
	.align	4


	//----- nvinfo : EIATTR_CUDA_API_VERSION
	.align		4
        /*0000*/ 	.byte	0x04, 0x37
        /*0002*/ 	.short	(.L_21 - .L_20)
.L_20:
        /*0004*/ 	.word	0x00000082


	//----- nvinfo : EIATTR_KPARAM_INFO
	.align		4
.L_21:
        /*0008*/ 	.byte	0x04, 0x17
        /*000a*/ 	.short	(.L_23 - .L_22)
.L_22:
        /*000c*/ 	.word	0x00000000
        /*0010*/ 	.short	0x0004
        /*0012*/ 	.short	0x0018
        /*0014*/ 	.byte	0x00, 0xf0, 0x11, 0x00


	//----- nvinfo : EIATTR_KPARAM_INFO
	.align		4
.L_23:
        /*0018*/ 	.byte	0x04, 0x17
        /*001a*/ 	.short	(.L_25 - .L_24)
.L_24:
        /*001c*/ 	.word	0x00000000
        /*0020*/ 	.short	0x0003
        /*0022*/ 	.short	0x0014
        /*0024*/ 	.byte	0x00, 0xf0, 0x11, 0x00


	//----- nvinfo : EIATTR_KPARAM_INFO
	.align		4
.L_25:
        /*0028*/ 	.byte	0x04, 0x17
        /*002a*/ 	.short	(.L_27 - .L_26)
.L_26:
        /*002c*/ 	.word	0x00000000
        /*0030*/ 	.short	0x0002
        /*0032*/ 	.short	0x0010
        /*0034*/ 	.byte	0x00, 0xf0, 0x11, 0x00


	//----- nvinfo : EIATTR_KPARAM_INFO
	.align		4
.L_27:
        /*0038*/ 	.byte	0x04, 0x17
        /*003a*/ 	.short	(.L_29 - .L_28)
.L_28:
        /*003c*/ 	.word	0x00000000
        /*0040*/ 	.short	0x0001
        /*0042*/ 	.short	0x0008
        /*0044*/ 	.byte	0x00, 0xf5, 0x21, 0x00


	//----- nvinfo : EIATTR_KPARAM_INFO
	.align		4
.L_29:
        /*0048*/ 	.byte	0x04, 0x17
        /*004a*/ 	.short	(.L_31 - .L_30)
.L_30:
        /*004c*/ 	.word	0x00000000
        /*0050*/ 	.short	0x0000
        /*0052*/ 	.short	0x0000
        /*0054*/ 	.byte	0x00, 0xf5, 0x21, 0x00


	//----- nvinfo : EIATTR_SPARSE_MMA_MASK
	.align		4
.L_31:
        /*0058*/ 	.byte	0x03, 0x50
        /*005a*/ 	.short	0x0000


	//----- nvinfo : EIATTR_MAXREG_COUNT
	.align		4
        /*005c*/ 	.byte	0x03, 0x1b
        /*005e*/ 	.short	0x00ff


	//----- nvinfo : EIATTR_MERCURY_ISA_VERSION
	.align		4
        /*0060*/ 	.byte	0x03, 0x5f
        /*0062*/ 	.short	0x0101


	//----- nvinfo : EIATTR_VRC_CTA_INIT_COUNT
	.align		4
        /*0064*/ 	.byte	0x02, 0x4a
	.zero		1
	.zero		1


	//----- nvinfo : EIATTR_EXIT_INSTR_OFFSETS
	.align		4
        /*0068*/ 	.byte	0x04, 0x1c
        /*006a*/ 	.short	(.L_33 - .L_32)


	//   ....[0]....
.L_32:
        /*006c*/ 	.word	0x00000480


	//----- nvinfo : EIATTR_CRS_STACK_SIZE
	.align		4
.L_33:
        /*0070*/ 	.byte	0x04, 0x1e
        /*0072*/ 	.short	(.L_35 - .L_34)
.L_34:
        /*0074*/ 	.word	0x00000000


	//----- nvinfo : EIATTR_CBANK_PARAM_SIZE
	.align		4
.L_35:
        /*0078*/ 	.byte	0x03, 0x19
        /*007a*/ 	.short	0x001c


	//----- nvinfo : EIATTR_PARAM_CBANK
	.align		4
        /*007c*/ 	.byte	0x04, 0x0a
        /*007e*/ 	.short	(.L_37 - .L_36)
	.align		4
.L_36:
        /*0080*/ 	.word	index@(.nv.constant0._Z7jac_epsPdS_iii)
        /*0084*/ 	.short	0x0380
        /*0086*/ 	.short	0x001c


	//----- nvinfo : EIATTR_SW_WAR
	.align		4
.L_37:
        /*0088*/ 	.byte	0x04, 0x36
        /*008a*/ 	.short	(.L_39 - .L_38)
.L_38:
        /*008c*/ 	.word	0x00000008
.L_39:


//--------------------- .nv.info._Z8jac_compPdS_iii --------------------------
	.section	.nv.info._Z8jac_compPdS_iii,"",@"SHT_CUDA_INFO"
	.sectionflags	@""
	.align	4


	//----- nvinfo : EIATTR_CUDA_API_VERSION
	.align		4
        /*0000*/ 	.byte	0x04, 0x37
        /*0002*/ 	.short	(.L_41 - .L_40)
.L_40:
        /*0004*/ 	.word	0x00000082


	//----- nvinfo : EIATTR_KPARAM_INFO
	.align		4
.L_41:
        /*0008*/ 	.byte	0x04, 0x17
        /*000a*/ 	.short	(.L_43 - .L_42)
.L_42:
        /*000c*/ 	.word	0x00000000
        /*0010*/ 	.short	0x0004
        /*0012*/ 	.short	0x0018
        /*0014*/ 	.byte	0x00, 0xf0, 0x11, 0x00


	//----- nvinfo : EIATTR_KPARAM_INFO
	.align		4
.L_43:
        /*0018*/ 	.byte	0x04, 0x17
        /*001a*/ 	.short	(.L_45 - .L_44)
.L_44:
        /*001c*/ 	.word	0x00000000
        /*0020*/ 	.short	0x0003
        /*0022*/ 	.short	0x0014
        /*0024*/ 	.byte	0x00, 0xf0, 0x11, 0x00


	//----- nvinfo : EIATTR_KPARAM_INFO
	.align		4
.L_45:
        /*0028*/ 	.byte	0x04, 0x17
        /*002a*/ 	.short	(.L_47 - .L_46)
.L_46:
        /*002c*/ 	.word	0x00000000
        /*0030*/ 	.short	0x0002
        /*0032*/ 	.short	0x0010
        /*0034*/ 	.byte	0x00, 0xf0, 0x11, 0x00


	//----- nvinfo : EIATTR_KPARAM_INFO
	.align		4
.L_47:
        /*0038*/ 	.byte	0x04, 0x17
        /*003a*/ 	.short	(.L_49 - .L_48)
.L_48:
        /*003c*/ 	.word	0x00000000
        /*0040*/ 	.short	0x0001
        /*0042*/ 	.short	0x0008
        /*0044*/ 	.byte	0x00, 0xf5, 0x21, 0x00


	//----- nvinfo : EIATTR_KPARAM_INFO
	.align		4
.L_49:
        /*0048*/ 	.byte	0x04, 0x17
        /*004a*/ 	.short	(.L_51 - .L_50)
.L_50:
        /*004c*/ 	.word	0x00000000
        /*0050*/ 	.short	0x0000
        /*0052*/ 	.short	0x0000
        /*0054*/ 	.byte	0x00, 0xf5, 0x21, 0x00


	//----- nvinfo : EIATTR_SPARSE_MMA_MASK
	.align		4
.L_51:
        /*0058*/ 	.byte	0x03, 0x50
        /*005a*/ 	.short	0x0000


	//----- nvinfo : EIATTR_MAXREG_COUNT
	.align		4
        /*005c*/ 	.byte	0x03, 0x1b
        /*005e*/ 	.short	0x00ff


	//----- nvinfo : EIATTR_MERCURY_ISA_VERSION
	.align		4
        /*0060*/ 	.byte	0x03, 0x5f
        /*0062*/ 	.short	0x0101


	//----- nvinfo : EIATTR_VRC_CTA_INIT_COUNT
	.align		4
        /*0064*/ 	.byte	0x02, 0x4a
	.zero		1
	.zero		1


	//----- nvinfo : EIATTR_EXIT_INSTR_OFFSETS
	.align		4
        /*0068*/ 	.byte	0x04, 0x1c
        /*006a*/ 	.short	(.L_53 - .L_52)


	//   ....[0]....
.L_52:
        /*006c*/ 	.word	0x00000120


	//----- nvinfo : EIATTR_CBANK_PARAM_SIZE
	.align		4
.L_53:
        /*0070*/ 	.byte	0x03, 0x19
        /*0072*/ 	.short	0x001c


	//----- nvinfo : EIATTR_PARAM_CBANK
	.align		4
        /*0074*/ 	.byte	0x04, 0x0a
        /*0076*/ 	.short	(.L_55 - .L_54)
	.align		4
.L_54:
        /*0078*/ 	.word	index@(.nv.constant0._Z8jac_compPdS_iii)
        /*007c*/ 	.short	0x0380
        /*007e*/ 	.short	0x001c


	//----- nvinfo : EIATTR_SW_WAR
	.align		4
.L_55:
        /*0080*/ 	.byte	0x04, 0x36
        /*0082*/ 	.short	(.L_57 - .L_56)
.L_56:
        /*0084*/ 	.word	0x00000008
.L_57:


//--------------------- .nv.info._Z12solution_kerPdiii --------------------------
	.section	.nv.info._Z12solution_kerPdiii,"",@"SHT_CUDA_INFO"
	.sectionflags	@""
	.align	4


	//----- nvinfo : EIATTR_CUDA_API_VERSION
	.align		4
        /*0000*/ 	.byte	0x04, 0x37
        /*0002*/ 	.short	(.L_59 - .L_58)
.L_58:
        /*0004*/ 	.word	0x00000082


	//----- nvinfo : EIATTR_KPARAM_INFO
	.align		4
.L_59:
        /*0008*/ 	.byte	0x04, 0x17
        /*000a*/ 	.short	(.L_61 - .L_60)
.L_60:
        /*000c*/ 	.word	0x00000000
        /*0010*/ 	.short	0x0003
        /*0012*/ 	.short	0x0010
        /*0014*/ 	.byte	0x00, 0xf0, 0x11, 0x00


	//----- nvinfo : EIATTR_KPARAM_INFO
	.align		4
.L_61:
        /*0018*/ 	.byte	0x04, 0x17
        /*001a*/ 	.short	(.L_63 - .L_62)
.L_62:
        /*001c*/ 	.word	0x00000000
        /*0020*/ 	.short	0x0002
        /*0022*/ 	.short	0x000c
        /*0024*/ 	.byte	0x00, 0xf0, 0x11, 0x00


	//----- nvinfo : EIATTR_KPARAM_INFO
	.align		4
.L_63:
        /*0028*/ 	.byte	0x04, 0x17
        /*002a*/ 	.short	(.L_65 - .L_64)
.L_64:
        /*002c*/ 	.word	0x00000000
        /*0030*/ 	.short	0x0001
        /*0032*/ 	.short	0x0008
        /*0034*/ 	.byte	0x00, 0xf0, 0x11, 0x00


	//----- nvinfo : EIATTR_KPARAM_INFO
	.align		4
.L_65:
        /*0038*/ 	.byte	0x04, 0x17
        /*003a*/ 	.short	(.L_67 - .L_66)
.L_66:
        /*003c*/ 	.word	0x00000000
        /*0040*/ 	.short	0x0000
        /*0042*/ 	.short	0x0000
        /*0044*/ 	.byte	0x00, 0xf5, 0x21, 0x00


	//----- nvinfo : EIATTR_SPARSE_MMA_MASK
	.align		4
.L_67:
        /*0048*/ 	.byte	0x03, 0x50
        /*004a*/ 	.short	0x0000


	//----- nvinfo : EIATTR_MAXREG_COUNT
	.align		4
        /*004c*/ 	.byte	0x03, 0x1b
        /*004e*/ 	.short	0x00ff


	//----- nvinfo : EIATTR_MERCURY_ISA_VERSION
	.align		4
        /*0050*/ 	.byte	0x03, 0x5f
        /*0052*/ 	.short	0x0101


	//----- nvinfo : EIATTR_VRC_CTA_INIT_COUNT
	.align		4
        /*0054*/ 	.byte	0x02, 0x4a
	.zero		1
	.zero		1


	//----- nvinfo : EIATTR_EXIT_INSTR_OFFSETS
	.align		4
        /*0058*/ 	.byte	0x04, 0x1c
        /*005a*/ 	.short	(.L_69 - .L_68)


	//   ....[0]....
.L_68:
        /*005c*/ 	.word	0x00000180


	//   ....[1]....
        /*0060*/ 	.word	0x000001c0


	//----- nvinfo : EIATTR_CBANK_PARAM_SIZE
	.align		4
.L_69:
        /*0064*/ 	.byte	0x03, 0x19
        /*0066*/ 	.short	0x0014


	//----- nvinfo : EIATTR_PARAM_CBANK
	.align		4
        /*0068*/ 	.byte	0x04, 0x0a
        /*006a*/ 	.short	(.L_71 - .L_70)
	.align		4
.L_70:
        /*006c*/ 	.word	index@(.nv.constant0._Z12solution_kerPdiii)
        /*0070*/ 	.short	0x0380
        /*0072*/ 	.short	0x0014


	//----- nvinfo : EIATTR_SW_WAR
	.align		4
.L_71:
        /*0074*/ 	.byte	0x04, 0x36
        /*0076*/ 	.short	(.L_73 - .L_72)
.L_72:
        /*0078*/ 	.word	0x00000008
.L_73:


//--------------------- .nv.callgraph             --------------------------
	.section	.nv.callgraph,"",@"SHT_CUDA_CALLGRAPH"
	.align	4
	.sectionentsize	8
	.align		4
        /*0000*/ 	.word	0x00000000
	.align		4
        /*0004*/ 	.word	0xffffffff
	.align		4
        /*0008*/ 	.word	0x00000000
	.align		4
        /*000c*/ 	.word	0xfffffffe
	.align		4
        /*0010*/ 	.word	0x00000000
	.align		4
        /*0014*/ 	.word	0xfffffffd
	.align		4
        /*0018*/ 	.word	0x00000000
	.align		4
        /*001c*/ 	.word	0xfffffffc


//--------------------- .text._Z7jac_epsPdS_iii   --------------------------
	.section	.text._Z7jac_epsPdS_iii,"ax",@progbits
	.align	128
        .global         _Z7jac_epsPdS_iii
        .type           _Z7jac_epsPdS_iii,@function
        .size           _Z7jac_epsPdS_iii,(.L_x_9 - _Z7jac_epsPdS_iii)
        .other          _Z7jac_epsPdS_iii,@"STO_CUDA_ENTRY STV_DEFAULT"
_Z7jac_epsPdS_iii:
.text._Z7jac_epsPdS_iii:
[----:B------:R-:W-:Y:S01]  /*0000*/  LDC R1, c[0x0][0x37c] ;  /* 0x0000df00ff017b82 */ /* 0x000fe20000000800 */
[----:B------:R-:W0:Y:S07]  /*0010*/  S2R R3, SR_TID.X ;  /* 0x0000000000037919 */ /* 0x000e2e0000002100 */
[----:B------:R-:W0:Y:S01]  /*0020*/  LDC R6, c[0x0][0x394] ;  /* 0x0000e500ff067b82 */ /* 0x000e220000000800 */
[----:B------:R-:W1:Y:S01]  /*0030*/  LDCU UR6, c[0x0][0x398] ;  /* 0x00007300ff0677ac */ /* 0x000e620008000800 */
[----:B------:R-:W2:Y:S01]  /*0040*/  S2R R4, SR_TID.Y ;  /* 0x0000000000047919 */ /* 0x000ea20000002200 */
[----:B------:R-:W3:Y:S01]  /*0050*/  LDCU.64 UR8, c[0x0][0x380] ;  /* 0x00007000ff0877ac */ /* 0x000ee20008000a00 */
[----:B------:R-:W4:Y:S01]  /*0060*/  S2R R0, SR_TID.Z ;  /* 0x0000000000007919 */ /* 0x000f220000002300 */
[----:B------:R-:W5:Y:S01]  /*0070*/  LDCU.64 UR4, c[0x0][0x358] ;  /* 0x00006b00ff0477ac */ /* 0x000f620008000a00 */
[----:B0-----:R-:W-:-:S02]  /*0080*/  IMAD R3, R3, R6, RZ ;  /* 0x0000000603037224 */ /* 0x001fc400078e02ff */
[----:B--2---:R-:W-:Y:S02]  /*0090*/  VIADD R2, R4, 0x1 ;  /* 0x0000000104027836 */ /* 0x004fe40000000000 */
[--C-:B------:R-:W-:Y:S02]  /*00a0*/  IMAD R5, R6, 0x2, R3.reuse ;  /* 0x0000000206057824 */ /* 0x100fe400078e0203 */
[C---:B------:R-:W-:Y:S02]  /*00b0*/  IMAD.IADD R3, R2.reuse, 0x1, R3 ;  /* 0x0000000102037824 */ /* 0x040fe400078e0203 */
[--C-:B------:R-:W-:Y:S01]  /*00c0*/  IMAD.IADD R2, R2, 0x1, R5.reuse ;  /* 0x0000000102027824 */ /* 0x100fe200078e0205 */
[----:B------:R-:W-:Y:S01]  /*00d0*/  IADD3 R5, PT, PT, R4, -R6, R5 ;  /* 0x8000000604057210 */ /* 0x000fe20007ffe005 */
[----:B-1----:R-:W-:Y:S02]  /*00e0*/  IMAD R3, R3, UR6, RZ ;  /* 0x0000000603037c24 */ /* 0x002fe4000f8e02ff */
[----:B------:R-:W-:-:S02]  /*00f0*/  IMAD R7, R2, UR6, RZ ;  /* 0x0000000602077c24 */ /* 0x000fc4000f8e02ff */
[----:B------:R-:W-:Y:S01]  /*0100*/  IMAD R9, R5, UR6, RZ ;  /* 0x0000000605097c24 */ /* 0x000fe2000f8e02ff */
[-C--:B----4-:R-:W-:Y:S01]  /*0110*/  IADD3 R8, P0, PT, R3, R0.reuse, RZ ;  /* 0x0000000003087210 */ /* 0x090fe20007f1e0ff */
[----:B------:R-:W-:Y:S01]  /*0120*/  VIADD R2, R5, 0x2 ;  /* 0x0000000205027836 */ /* 0x000fe20000000000 */
[----:B------:R-:W-:Y:S02]  /*0130*/  IADD3 R6, P1, PT, R7, R0, RZ ;  /* 0x0000000007067210 */ /* 0x000fe40007f3e0ff */
[----:B------:R-:W-:Y:S01]  /*0140*/  LEA.HI.X.SX32 R3, R3, RZ, 0x1, P0 ;  /* 0x000000ff03037211 */ /* 0x000fe200000f0eff */
[----:B------:R-:W-:Y:S01]  /*0150*/  IMAD R11, R2, UR6, RZ ;  /* 0x00000006020b7c24 */ /* 0x000fe2000f8e02ff */
[----:B---3--:R-:W-:Y:S02]  /*0160*/  LEA R4, P0, R8, UR8, 0x3 ;  /* 0x0000000808047c11 */ /* 0x008fe4000f8018ff */
[----:B------:R-:W-:Y:S02]  /*0170*/  LEA.HI.X.SX32 R7, R7, RZ, 0x1, P1 ;  /* 0x000000ff07077211 */ /* 0x000fe400008f0eff */
[----:B------:R-:W-:-:S02]  /*0180*/  LEA R14, P1, R6, UR8, 0x3 ;  /* 0x00000008060e7c11 */ /* 0x000fc4000f8218ff */
[----:B------:R-:W-:Y:S02]  /*0190*/  LEA.HI.X R5, R8, UR9, R3, 0x3, P0 ;  /* 0x0000000908057c11 */ /* 0x000fe400080f1c03 */
[C---:B------:R-:W-:Y:S02]  /*01a0*/  IADD3 R3, P0, PT, R9.reuse, R0, RZ ;  /* 0x0000000009037210 */ /* 0x040fe40007f1e0ff */
[----:B------:R-:W-:Y:S02]  /*01b0*/  LEA.HI.X R15, R6, UR9, R7, 0x3, P1 ;  /* 0x00000009060f7c11 */ /* 0x000fe400088f1c07 */
[----:B------:R-:W0:Y:S01]  /*01c0*/  LDC.64 R6, c[0x0][0x380] ;  /* 0x0000e000ff067b82 */ /* 0x000e220000000a00 */
[----:B------:R-:W-:Y:S01]  /*01d0*/  LEA.HI.X.SX32 R10, R9, RZ, 0x1, P0 ;  /* 0x000000ff090a7211 */ /* 0x000fe200000f0eff */
[----:B-----5:R-:W2:Y:S01]  /*01e0*/  LDG.E.64 R4, desc[UR4][R4.64+0x8] ;  /* 0x0000080404047981 */ /* 0x020ea2000c1e1b00 */
[----:B------:R-:W-:-:S03]  /*01f0*/  LEA R2, P0, R3, UR8, 0x3 ;  /* 0x0000000803027c11 */ /* 0x000fc6000f8018ff */
[----:B------:R-:W2:Y:S01]  /*0200*/  LDG.E.64 R14, desc[UR4][R14.64+0x8] ;  /* 0x000008040e0e7981 */ /* 0x000ea2000c1e1b00 */
[----:B------:R-:W-:Y:S02]  /*0210*/  IADD3 R8, P1, PT, R11, R0, RZ ;  /* 0x000000000b087210 */ /* 0x000fe40007f3e0ff */
[----:B------:R-:W-:Y:S02]  /*0220*/  LEA.HI.X R3, R3, UR9, R10, 0x3, P0 ;  /* 0x0000000903037c11 */ /* 0x000fe400080f1c0a */
[----:B------:R-:W-:Y:S02]  /*0230*/  LEA.HI.X.SX32 R11, R11, RZ, 0x1, P1 ;  /* 0x000000ff0b0b7211 */ /* 0x000fe400008f0eff */
[C---:B------:R-:W-:Y:S02]  /*0240*/  LEA R10, P0, R8.reuse, UR8, 0x3 ;  /* 0x00000008080a7c11 */ /* 0x040fe4000f8018ff */
[----:B------:R-:W3:Y:S02]  /*0250*/  LDG.E.64 R2, desc[UR4][R2.64+0x8] ;  /* 0x0000080402027981 */ /* 0x000ee4000c1e1b00 */
[----:B------:R-:W-:-:S02]  /*0260*/  LEA.HI.X R11, R8, UR9, R11, 0x3, P0 ;  /* 0x00000009080b7c11 */ /* 0x000fc400080f1c0b */
[----:B------:R-:W-:-:S04]  /*0270*/  IADD3 R0, PT, PT, R0, UR6, R9 ;  /* 0x0000000600007c10 */ /* 0x000fc8000fffe009 */
[----:B------:R-:W4:Y:S01]  /*0280*/  LDG.E.64 R10, desc[UR4][R10.64+0x8] ;  /* 0x000008040a0a7981 */ /* 0x000f22000c1e1b00 */
[----:B0-----:R-:W-:-:S05]  /*0290*/  IMAD.WIDE R16, R0, 0x8, R6 ;  /* 0x0000000800107825 */ /* 0x001fca00078e0206 */
[----:B------:R-:W5:Y:S04]  /*02a0*/  LDG.E.64 R8, desc[UR4][R16.64] ;  /* 0x0000000410087981 */ /* 0x000f68000c1e1b00 */
[----:B------:R-:W5:Y:S01]  /*02b0*/  LDG.E.64 R6, desc[UR4][R16.64+0x10] ;  /* 0x0000100410067981 */ /* 0x000f62000c1e1b00 */
[----:B------:R-:W0:Y:S01]  /*02c0*/  MUFU.RCP64H R19, 6 ;  /* 0x4018000000137908 */ /* 0x000e220000001800 */
[----:B------:R-:W-:Y:S02]  /*02d0*/  IMAD.MOV.U32 R12, RZ, RZ, 0x0 ;  /* 0x00000000ff0c7424 */ /* 0x000fe400078e00ff */
[----:B------:R-:W-:Y:S02]  /*02e0*/  IMAD.MOV.U32 R13, RZ, RZ, 0x40180000 ;  /* 0x40180000ff0d7424 */ /* 0x000fe400078e00ff */
[----:B------:R-:W-:-:S06]  /*02f0*/  IMAD.MOV.U32 R18, RZ, RZ, 0x1 ;  /* 0x00000001ff127424 */ /* 0x000fcc00078e00ff */
[----:B0-----:R-:W-:-:S08]  /*0300*/  DFMA R20, R18, -R12, 1 ;  /* 0x3ff000001214742b */ /* 0x001fd0000000080c */
[----:B------:R-:W-:-:S08]  /*0310*/  DFMA R20, R20, R20, R20 ;  /* 0x000000141414722b */ /* 0x000fd00000000014 */
[----:B------:R-:W-:-:S08]  /*0320*/  DFMA R20, R18, R20, R18 ;  /* 0x000000141214722b */ /* 0x000fd00000000012 */
[----:B------:R-:W-:-:S08]  /*0330*/  DFMA R12, R20, -R12, 1 ;  /* 0x3ff00000140c742b */ /* 0x000fd0000000080c */
[----:B------:R-:W-:Y:S01]  /*0340*/  DFMA R12, R20, R12, R20 ;  /* 0x0000000c140c722b */ /* 0x000fe20000000014 */
[----:B------:R-:W-:Y:S01]  /*0350*/  BSSY.RECONVERGENT B0, `(.L_x_0) ;  /* 0x000000f000007945 */ /* 0x000fe20003800200 */
[----:B--2---:R-:W-:-:S08]  /*0360*/  DADD R4, R4, R14 ;  /* 0x0000000004047229 */ /* 0x004fd0000000000e */
[----:B---3--:R-:W-:-:S08]  /*0370*/  DADD R2, R4, R2 ;  /* 0x0000000004027229 */ /* 0x008fd00000000002 */
[----:B----4-:R-:W-:-:S08]  /*0380*/  DADD R2, R2, R10 ;  /* 0x0000000002027229 */ /* 0x010fd0000000000a */
[----:B-----5:R-:W-:-:S08]  /*0390*/  DADD R2, R2, R8 ;  /* 0x0000000002027229 */ /* 0x020fd00000000008 */
[----:B------:R-:W-:-:S08]  /*03a0*/  DADD R4, R2, R6 ;  /* 0x0000000002047229 */ /* 0x000fd00000000006 */
[----:B------:R-:W-:-:S08]  /*03b0*/  DMUL R2, R4, R12 ;  /* 0x0000000c04027228 */ /* 0x000fd00000000000 */
[----:B------:R-:W-:-:S08]  /*03c0*/  DFMA R6, R2, -6, R4 ;  /* 0xc01800000206782b */ /* 0x000fd00000000004 */
[----:B------:R-:W-:Y:S01]  /*03d0*/  DFMA R2, R12, R6, R2 ;  /* 0x000000060c02722b */ /* 0x000fe20000000002 */
[----:B------:R-:W-:-:S09]  /*03e0*/  FSETP.GEU.AND P1, PT, |R5|, 6.5827683646048100446e-37, PT ;  /* 0x036000000500780b */ /* 0x000fd20003f2e200 */
[----:B------:R-:W-:-:S05]  /*03f0*/  FFMA R6, RZ, 2.375, R3 ;  /* 0x40180000ff067823 */ /* 0x000fca0000000003 */
[----:B------:R-:W-:-:S13]  /*0400*/  FSETP.GT.AND P0, PT, |R6|, 1.469367938527859385e-39, PT ;  /* 0x001000000600780b */ /* 0x000fda0003f04200 */
[----:B------:R-:W-:Y:S05]  /*0410*/  @P0 BRA P1, `(.L_x_1) ;  /* 0x0000000000080947 */ /* 0x000fea0000800000 */
[----:B------:R-:W-:-:S07]  /*0420*/  MOV R6, 0x440 ;  /* 0x0000044000067802 */ /* 0x000fce0000000f00 */
[----:B------:R-:W-:Y:S05]  /*0430*/  CALL.REL.NOINC `($__internal_0_$__cuda_sm20_div_rn_f64_full) ;  /* 0x0000000000147944 */ /* 0x000fea0003c00000 */
.L_x_1:
[----:B------:R-:W-:Y:S05]  /*0440*/  BSYNC.RECONVERGENT B0 ;  /* 0x0000000000007941 */ /* 0x000fea0003800200 */
.L_x_0:
[----:B------:R-:W0:Y:S02]  /*0450*/  LDC.64 R4, c[0x0][0x388] ;  /* 0x0000e200ff047b82 */ /* 0x000e240000000a00 */
[----:B0-----:R-:W-:-:S05]  /*0460*/  IMAD.WIDE R4, R0, 0x8, R4 ;  /* 0x0000000800047825 */ /* 0x001fca00078e0204 */
[----:B------:R-:W-:Y:S01]  /*0470*/  STG.E.64 desc[UR4][R4.64+0x8], R2 ;  /* 0x0000080204007986 */ /* 0x000fe2000c101b04 */
[----:B------:R-:W-:Y:S05]  /*0480*/  EXIT ;  /* 0x000000000000794d */ /* 0x000fea0003800000 */
        .weak           $__internal_0_$__cuda_sm20_div_rn_f64_full
        .type           $__internal_0_$__cuda_sm20_div_rn_f64_full,@function
        .size           $__internal_0_$__cuda_sm20_div_rn_f64_full,(.L_x_9 - $__internal_0_$__cuda_sm20_div_rn_f64_full)
$__internal_0_$__cuda_sm20_div_rn_f64_full:
[----:B------:R-:W-:Y:S01]  /*0490*/  IMAD.MOV.U32 R3, RZ, RZ, 0x3ff80000 ;  /* 0x3ff80000ff037424 */ /* 0x000fe200078e00ff */
[C---:B------:R-:W-:Y:S01]  /*04a0*/  FSETP.GEU.AND P1, PT, |R5|.reuse, 1.469367938527859385e-39, PT ;  /* 0x001000000500780b */ /* 0x040fe20003f2e200 */
[----:B------:R-:W-:Y:S01]  /*04b0*/  IMAD.MOV.U32 R2, RZ, RZ, 0x0 ;  /* 0x00000000ff027424 */ /* 0x000fe200078e00ff */
[----:B------:R-:W-:Y:S01]  /*04c0*/  LOP3.LUT R7, R5, 0x7ff00000, RZ, 0xc0, !PT ;  /* 0x7ff0000005077812 */ /* 0x000fe200078ec0ff */
[----:B------:R-:W0:Y:S01]  /*04d0*/  MUFU.RCP64H R9, R3 ;  /* 0x0000000300097308 */ /* 0x000e220000001800 */
[----:B------:R-:W-:Y:S01]  /*04e0*/  IMAD.MOV.U32 R8, RZ, RZ, 0x1 ;  /* 0x00000001ff087424 */ /* 0x000fe200078e00ff */
[----:B------:R-:W-:Y:S01]  /*04f0*/  BSSY.RECONVERGENT B1, `(.L_x_2) ;  /* 0x0000045000017945 */ /* 0x000fe20003800200 */
[----:B------:R-:W-:Y:S01]  /*0500*/  IMAD.MOV.U32 R13, RZ, RZ, 0x1ca00000 ;  /* 0x1ca00000ff0d7424 */ /* 0x000fe200078e00ff */
[----:B------:R-:W-:Y:S01]  /*0510*/  ISETP.GE.U32.AND P0, PT, R7, 0x40100000, PT ;  /* 0x401000000700780c */ /* 0x000fe20003f06070 */
[----:B------:R-:W-:Y:S02]  /*0520*/  IMAD.MOV.U32 R18, RZ, RZ, R7 ;  /* 0x000000ffff127224 */ /* 0x000fe400078e0007 */
[----:B------:R-:W-:Y:S01]  /*0530*/  IMAD.MOV.U32 R19, RZ, RZ, 0x40100000 ;  /* 0x40100000ff137424 */ /* 0x000fe200078e00ff */
[----:B------:R-:W-:-:S03]  /*0540*/  SEL R13, R13, 0x63400000, !P0 ;  /* 0x634000000d0d7807 */ /* 0x000fc60004000000 */
[----:B------:R-:W-:Y:S01]  /*0550*/  VIADD R20, R19, 0xffffffff ;  /* 0xffffffff13147836 */ /* 0x000fe20000000000 */
[----:B0-----:R-:W-:-:S08]  /*0560*/  DFMA R10, R8, -R2, 1 ;  /* 0x3ff00000080a742b */ /* 0x001fd00000000802 */
[----:B------:R-:W-:-:S08]  /*0570*/  DFMA R10, R10, R10, R10 ;  /* 0x0000000a0a0a722b */ /* 0x000fd0000000000a */
[----:B------:R-:W-:Y:S01]  /*0580*/  DFMA R14, R8, R10, R8 ;  /* 0x0000000a080e722b */ /* 0x000fe20000000008 */
[C-C-:B------:R-:W-:Y:S01]  /*0590*/  @!P1 LOP3.LUT R10, R13.reuse, 0x80000000, R5.reuse, 0xf8, !PT ;  /* 0x800000000d0a9812 */ /* 0x140fe200078ef805 */
[----:B------:R-:W-:Y:S01]  /*05a0*/  IMAD.MOV.U32 R8, RZ, RZ, R4 ;  /* 0x000000ffff087224 */ /* 0x000fe200078e0004 */
[----:B------:R-:W-:Y:S02]  /*05b0*/  LOP3.LUT R9, R13, 0x800fffff, R5, 0xf8, !PT ;  /* 0x800fffff0d097812 */ /* 0x000fe400078ef805 */
[----:B------:R-:W-:Y:S01]  /*05c0*/  @!P1 LOP3.LUT R11, R10, 0x100000, RZ, 0xfc, !PT ;  /* 0x001000000a0b9812 */ /* 0x000fe200078efcff */
[----:B------:R-:W-:Y:S02]  /*05d0*/  @!P1 IMAD.MOV.U32 R10, RZ, RZ, RZ ;  /* 0x000000ffff0a9224 */ /* 0x000fe400078e00ff */
[----:B------:R-:W-:-:S04]  /*05e0*/  DFMA R16, R14, -R2, 1 ;  /* 0x3ff000000e10742b */ /* 0x000fc80000000802 */
[----:B------:R-:W-:-:S04]  /*05f0*/  @!P1 DFMA R8, R8, 2, -R10 ;  /* 0x400000000808982b */ /* 0x000fc8000000080a */
[----:B------:R-:W-:-:S06]  /*0600*/  DFMA R16, R14, R16, R14 ;  /* 0x000000100e10722b */ /* 0x000fcc000000000e */
[----:B------:R-:W-:Y:S02]  /*0610*/  @!P1 LOP3.LUT R18, R9, 0x7ff00000, RZ, 0xc0, !PT ;  /* 0x7ff0000009129812 */ /* 0x000fe400078ec0ff */
[----:B------:R-:W-:-:S03]  /*0620*/  DMUL R10, R16, R8 ;  /* 0x00000008100a7228 */ /* 0x000fc60000000000 */
[----:B------:R-:W-:-:S05]  /*0630*/  VIADD R12, R18, 0xffffffff ;  /* 0xffffffff120c7836 */ /* 0x000fca0000000000 */
[----:B------:R-:W-:Y:S01]  /*0640*/  DFMA R14, R10, -R2, R8 ;  /* 0x800000020a0e722b */ /* 0x000fe20000000008 */
[----:B------:R-:W-:-:S04]  /*0650*/  ISETP.GT.U32.AND P0, PT, R12, 0x7feffffe, PT ;  /* 0x7feffffe0c00780c */ /* 0x000fc80003f04070 */
[----:B------:R-:W-:-:S03]  /*0660*/  ISETP.GT.U32.OR P0, PT, R20, 0x7feffffe, P0 ;  /* 0x7feffffe1400780c */ /* 0x000fc60000704470 */
[----:B------:R-:W-:-:S10]  /*0670*/  DFMA R10, R16, R14, R10 ;  /* 0x0000000e100a722b */ /* 0x000fd4000000000a */
[----:B------:R-:W-:Y:S05]  /*0680*/  @P0 BRA `(.L_x_3) ;  /* 0x0000000000680947 */ /* 0x000fea0003800000 */
[----:B------:R-:W-:-:S05]  /*0690*/  IMAD.MOV.U32 R4, RZ, RZ, 0x40100000 ;  /* 0x40100000ff047424 */ /* 0x000fca00078e00ff */
[----:B------:R-:W-:-:S04]  /*06a0*/  VIADDMNMX R7, R7, -R4, 0xb9600000, !PT ;  /* 0xb960000007077446 */ /* 0x000fc80007800904 */
[----:B------:R-:W-:-:S05]  /*06b0*/  VIMNMX R4, PT, PT, R7, 0x46a00000, PT ;  /* 0x46a0000007047848 */ /* 0x000fca0003fe0100 */
[----:B------:R-:W-:Y:S02]  /*06c0*/  IMAD.IADD R7, R4, 0x1, -R13 ;  /* 0x0000000104077824 */ /* 0x000fe400078e0a0d */
[----:B------:R-:W-:Y:S02]  /*06d0*/  IMAD.MOV.U32 R4, RZ, RZ, RZ ;  /* 0x000000ffff047224 */ /* 0x000fe400078e00ff */
[----:B------:R-:W-:-:S06]  /*06e0*/  VIADD R5, R7, 0x7fe00000 ;  /* 0x7fe0000007057836 */ /* 0x000fcc0000000000 */
[----:B------:R-:W-:-:S10]  /*06f0*/  DMUL R12, R10, R4 ;  /* 0x000000040a0c7228 */ /* 0x000fd40000000000 */
[----:B------:R-:W-:-:S13]  /*0700*/  FSETP.GTU.AND P0, PT, |R13|, 1.469367938527859385e-39, PT ;  /* 0x001000000d00780b */ /* 0x000fda0003f0c200 */
[----:B------:R-:W-:Y:S05]  /*0710*/  @P0 BRA `(.L_x_4) ;  /* 0x0000000000880947 */ /* 0x000fea0003800000 */
[----:B------:R-:W-:Y:S01]  /*0720*/  DFMA R2, R10, -R2, R8 ;  /* 0x800000020a02722b */ /* 0x000fe20000000008 */
[----:B------:R-:W-:-:S09]  /*0730*/  IMAD.MOV.U32 R4, RZ, RZ, RZ ;  /* 0x000000ffff047224 */ /* 0x000fd200078e00ff */
[C---:B------:R-:W-:Y:S02]  /*0740*/  FSETP.NEU.AND P0, PT, R3.reuse, RZ, PT ;  /* 0x000000ff0300720b */ /* 0x040fe40003f0d000 */
[----:B------:R-:W-:-:S04]  /*0750*/  LOP3.LUT R2, R3, 0x40180000, RZ, 0x3c, !PT ;  /* 0x4018000003027812 */ /* 0x000fc800078e3cff */
[----:B------:R-:W-:-:S04]  /*0760*/  LOP3.LUT R9, R2, 0x80000000, RZ, 0xc0, !PT ;  /* 0x8000000002097812 */ /* 0x000fc800078ec0ff */
[----:B------:R-:W-:-:S03]  /*0770*/  LOP3.LUT R5, R9, R5, RZ, 0xfc, !PT ;  /* 0x0000000509057212 */ /* 0x000fc600078efcff */
[----:B------:R-:W-:Y:S05]  /*0780*/  @!P0 BRA `(.L_x_4) ;  /* 0x00000000006c8947 */ /* 0x000fea0003800000 */
[----:B------:R-:W-:Y:S01]  /*0790*/  IMAD.MOV R3, RZ, RZ, -R7 ;  /* 0x000000ffff037224 */ /* 0x000fe200078e0a07 */
[----:B------:R-:W-:Y:S01]  /*07a0*/  DMUL.RP R4, R10, R4 ;  /* 0x000000040a047228 */ /* 0x000fe20000008000 */
[----:B------:R-:W-:Y:S01]  /*07b0*/  IMAD.MOV.U32 R2, RZ, RZ, RZ ;  /* 0x000000ffff027224 */ /* 0x000fe200078e00ff */
[----:B------:R-:W-:-:S05]  /*07c0*/  IADD3 R7, PT, PT, -R7, -0x43300000, RZ ;  /* 0xbcd0000007077810 */ /* 0x000fca0007ffe1ff */
[----:B------:R-:W-:-:S03]  /*07d0*/  DFMA R2, R12, -R2, R10 ;  /* 0x800000020c02722b */ /* 0x000fc6000000000a */
[----:B------:R-:W-:-:S07]  /*07e0*/  LOP3.LUT R9, R5, R9, RZ, 0x3c, !PT ;  /* 0x0000000905097212 */ /* 0x000fce00078e3cff */
[----:B------:R-:W-:-:S04]  /*07f0*/  FSETP.NEU.AND P0, PT, |R3|, R7, PT ;  /* 0x000000070300720b */ /* 0x000fc80003f0d200 */
[----:B------:R-:W-:Y:S02]  /*0800*/  FSEL R12, R4, R12, !P0 ;  /* 0x0000000c040c7208 */ /* 0x000fe40004000000 */
[----:B------:R-:W-:Y:S01]  /*0810*/  FSEL R13, R9, R13, !P0 ;  /* 0x0000000d090d7208 */ /* 0x000fe20004000000 */
[----:B------:R-:W-:Y:S06]  /*0820*/  BRA `(.L_x_4) ;  /* 0x0000000000447947 */ /* 0x000fec0003800000 */
.L_x_3:
[----:B------:R-:W-:-:S14]  /*0830*/  DSETP.NAN.AND P0, PT, R4, R4, PT ;  /* 0x000000040400722a */ /* 0x000fdc0003f08000 */
[----:B------:R-:W-:Y:S05]  /*0840*/  @P0 BRA `(.L_x_5) ;  /* 0x0000000000340947 */ /* 0x000fea0003800000 */
[----:B------:R-:W-:Y:S01]  /*0850*/  ISETP.NE.AND P0, PT, R18, R19, PT ;  /* 0x000000131200720c */ /* 0x000fe20003f05270 */
[----:B------:R-:W-:Y:S02]  /*0860*/  IMAD.MOV.U32 R12, RZ, RZ, 0x0 ;  /* 0x00000000ff0c7424 */ /* 0x000fe400078e00ff */
[----:B------:R-:W-:-:S10]  /*0870*/  IMAD.MOV.U32 R13, RZ, RZ, -0x80000 ;  /* 0xfff80000ff0d7424 */ /* 0x000fd400078e00ff */
[----:B------:R-:W-:Y:S05]  /*0880*/  @!P0 BRA `(.L_x_4) ;  /* 0x00000000002c8947 */ /* 0x000fea0003800000 */
[----:B------:R-:W-:Y:S02]  /*0890*/  ISETP.NE.AND P0, PT, R18, 0x7ff00000, PT ;  /* 0x7ff000001200780c */ /* 0x000fe40003f05270 */
[----:B------:R-:W-:Y:S02]  /*08a0*/  LOP3.LUT R4, R5, 0x40180000, RZ, 0x3c, !PT ;  /* 0x4018000005047812 */ /* 0x000fe400078e3cff */
[----:B------:R-:W-:Y:S02]  /*08b0*/  ISETP.EQ.OR P0, PT, R19, RZ, !P0 ;  /* 0x000000ff1300720c */ /* 0x000fe40004702670 */
[----:B------:R-:W-:-:S11]  /*08c0*/  LOP3.LUT R13, R4, 0x80000000, RZ, 0xc0, !PT ;  /* 0x80000000040d7812 */ /* 0x000fd600078ec0ff */
[----:B------:R-:W-:Y:S01]  /*08d0*/  @P0 LOP3.LUT R2, R13, 0x7ff00000, RZ, 0xfc, !PT ;  /* 0x7ff000000d020812 */ /* 0x000fe200078efcff */
[----:B------:R-:W-:Y:S02]  /*08e0*/  @!P0 IMAD.MOV.U32 R12, RZ, RZ, RZ ;  /* 0x000000ffff0c8224 */ /* 0x000fe400078e00ff */
[----:B------:R-:W-:Y:S02]  /*08f0*/  @P0 IMAD.MOV.U32 R12, RZ, RZ, RZ ;  /* 0x000000ffff0c0224 */ /* 0x000fe400078e00ff */
[----:B------:R-:W-:Y:S01]  /*0900*/  @P0 IMAD.MOV.U32 R13, RZ, RZ, R2 ;  /* 0x000000ffff0d0224 */ /* 0x000fe200078e0002 */
[----:B------:R-:W-:Y:S06]  /*0910*/  BRA `(.L_x_4) ;  /* 0x0000000000087947 */ /* 0x000fec0003800000 */
.L_x_5:
[----:B------:R-:W-:Y:S01]  /*0920*/  LOP3.LUT R13, R5, 0x80000, RZ, 0xfc, !PT ;  /* 0x00080000050d7812 */ /* 0x000fe200078efcff */
[----:B------:R-:W-:-:S07]  /*0930*/  IMAD.MOV.U32 R12, RZ, RZ, R4 ;  /* 0x000000ffff0c7224 */ /* 0x000fce00078e0004 */
.L_x_4:
[----:B------:R-:W-:Y:S05]  /*0940*/  BSYNC.RECONVERGENT B1 ;  /* 0x0000000000017941 */ /* 0x000fea0003800200 */
.L_x_2:
[----:B------:R-:W-:Y:S02]  /*0950*/  IMAD.MOV.U32 R7, RZ, RZ, 0x0 ;  /* 0x00000000ff077424 */ /* 0x000fe400078e00ff */
[----:B------:R-:W-:Y:S02]  /*0960*/  IMAD.MOV.U32 R2, RZ, RZ, R12 ;  /* 0x000000ffff027224 */ /* 0x000fe400078e000c */
[----:B------:R-:W-:Y:S01]  /*0970*/  IMAD.MOV.U32 R3, RZ, RZ, R13 ;  /* 0x000000ffff037224 */ /* 0x000fe200078e000d */
[----:B------:R-:W-:Y:S06]  /*0980*/  RET.REL.NODEC R6 `(_Z7jac_epsPdS_iii) ;  /* 0xfffffff4069c7950 */ /* 0x000fec0003c3ffff */
.L_x_6:
[----:B------:R-:W-:-:S00]  /*0990*/  BRA `(.L_x_6) ;  /* 0xfffffffc00fc7947 */ /* 0x000fc0000383ffff */
[----:B------:R-:W-:-:S00]  /*09a0*/  NOP ;  /* 0x0000000000007918 */ /* 0x000fc00000000000 */
        /* <DEDUP_REMOVED lines=13> */
.L_x_9:


//--------------------- .text._Z8jac_compPdS_iii  --------------------------
	.section	.text._Z8jac_compPdS_iii,"ax",@progbits
	.align	128
        .global         _Z8jac_compPdS_iii
        .type           _Z8jac_compPdS_iii,@function
        .size           _Z8jac_compPdS_iii,(.L_x_11 - _Z8jac_compPdS_iii)
        .other          _Z8jac_compPdS_iii,@"STO_CUDA_ENTRY STV_DEFAULT"
_Z8jac_compPdS_iii:
.text._Z8jac_compPdS_iii:
[----:B------:R-:W-:Y:S01]  /*0000*/  LDC R1, c[0x0][0x37c] ;  /* 0x0000df00ff017b82 */ /* 0x000fe20000000800 */
[----:B------:R-:W0:Y:S07]  /*0010*/  S2R R0, SR_TID.X ;  /* 0x0000000000007919 */ /* 0x000e2e0000002100 */
[----:B------:R-:W0:Y:S01]  /*0020*/  LDC R7, c[0x0][0x394] ;  /* 0x0000e500ff077b82 */ /* 0x000e220000000800 */
[----:B------:R-:W1:Y:S01]  /*0030*/  LDCU.64 UR6, c[0x0][0x388] ;  /* 0x00007100ff0677ac */ /* 0x000e620008000a00 */
[----:B------:R-:W-:Y:S01]  /*0040*/  HFMA2 R4, -RZ, RZ, 0, 0 ;  /* 0x00000000ff047431 */ /* 0x000fe200000001ff */
[----:B------:R-:W2:Y:S01]  /*0050*/  S2R R3, SR_TID.Y ;  /* 0x0000000000037919 */ /* 0x000ea20000002200 */
[----:B------:R-:W3:Y:S01]  /*0060*/  LDCU.64 UR4, c[0x0][0x358] ;  /* 0x00006b00ff0477ac */ /* 0x000ee20008000a00 */
[----:B------:R-:W4:Y:S03]  /*0070*/  S2R R5, SR_TID.Z ;  /* 0x0000000000057919 */ /* 0x000f260000002300 */
[----:B------:R-:W5:Y:S01]  /*0080*/  LDC R9, c[0x0][0x398] ;  /* 0x0000e600ff097b82 */ /* 0x000f620000000800 */
[----:B0-----:R-:W-:-:S04]  /*0090*/  IMAD R0, R0, R7, R7 ;  /* 0x0000000700007224 */ /* 0x001fc800078e0207 */
[----:B--2---:R-:W-:-:S04]  /*00a0*/  IMAD.IADD R0, R0, 0x1, R3 ;  /* 0x0000000100007824 */ /* 0x004fc800078e0203 */
[----:B-----5:R-:W-:-:S05]  /*00b0*/  IMAD R0, R0, R9, R9 ;  /* 0x0000000900007224 */ /* 0x020fca00078e0209 */
[----:B----4-:R-:W-:-:S04]  /*00c0*/  IADD3 R5, P0, PT, R0, R5, RZ ;  /* 0x0000000500057210 */ /* 0x010fc80007f1e0ff */
[----:B------:R-:W-:Y:S02]  /*00d0*/  LEA.HI.X.SX32 R0, R0, RZ, 0x1, P0 ;  /* 0x000000ff00007211 */ /* 0x000fe400000f0eff */
[----:B-1----:R-:W-:-:S04]  /*00e0*/  LEA R2, P0, R5, UR6, 0x3 ;  /* 0x0000000605027c11 */ /* 0x002fc8000f8018ff */
[----:B------:R-:W-:Y:S01]  /*00f0*/  LEA.HI.X R3, R5, UR7, R0, 0x3, P0 ;  /* 0x0000000705037c11 */ /* 0x000fe200080f1c00 */
[----:B------:R-:W-:-:S05]  /*0100*/  IMAD.MOV.U32 R5, RZ, RZ, 0x3ff00000 ;  /* 0x3ff00000ff057424 */ /* 0x000fca00078e00ff */
[----:B---3--:R-:W-:Y:S01]  /*0110*/  STG.E.64 desc[UR4][R2.64+0x8], R4 ;  /* 0x0000080402007986 */ /* 0x008fe2000c101b04 */
[----:B------:R-:W-:Y:S05]  /*0120*/  EXIT ;  /* 0x000000000000794d */ /* 0x000fea0003800000 */
.L_x_7:
        /* <DEDUP_REMOVED lines=13> */
.L_x_11:


//--------------------- .text._Z12solution_kerPdiii --------------------------
	.section	.text._Z12solution_kerPdiii,"ax",@progbits
	.align	128
        .global         _Z12solution_kerPdiii
        .type           _Z12solution_kerPdiii,@function
        .size           _Z12solution_kerPdiii,(.L_x_12 - _Z12solution_kerPdiii)
        .other          _Z12solution_kerPdiii,@"STO_CUDA_ENTRY STV_DEFAULT"
_Z12solution_kerPdiii:
.text._Z12solution_kerPdiii:
[----:B------:R-:W-:Y:S01]  /*0000*/  LDC R1, c[0x0][0x37c] ;  /* 0x0000df00ff017b82 */ /* 0x000fe20000000800 */
[----:B------:R-:W0:Y:S01]  /*0010*/  S2R R7, SR_TID.Y ;  /* 0x0000000000077919 */ /* 0x000e220000002200 */
[----:B------:R-:W1:Y:S01]  /*0020*/  LDCU.64 UR4, c[0x0][0x388] ;  /* 0x00007100ff0477ac */ /* 0x000e620008000a00 */
[----:B------:R-:W2:Y:S01]  /*0030*/  S2R R0, SR_TID.X ;  /* 0x0000000000007919 */ /* 0x000ea20000002100 */
[----:B------:R-:W3:Y:S01]  /*0040*/  LDCU UR8, c[0x0][0x390] ;  /* 0x00007200ff0877ac */ /* 0x000ee20008000800 */
[----:B------:R-:W4:Y:S01]  /*0050*/  S2R R9, SR_TID.Z ;  /* 0x0000000000097919 */ /* 0x000f220000002300 */
[----:B-1----:R-:W-:Y:S02]  /*0060*/  UIADD3 UR4, UPT, UPT, UR4, -0x1, URZ ;  /* 0xffffffff04047890 */ /* 0x002fe4000fffe0ff */
[----:B---3--:R-:W-:-:S04]  /*0070*/  UIADD3 UR6, UPT, UPT, UR8, -0x1, URZ ;  /* 0xffffffff08067890 */ /* 0x008fc8000fffe0ff */
[----:B0-----:R-:W-:Y:S01]  /*0080*/  ISETP.NE.AND P0, PT, R7, UR4, PT ;  /* 0x0000000407007c0c */ /* 0x001fe2000bf05270 */
[----:B------:R-:W-:-:S03]  /*0090*/  UIADD3 UR4, UPT, UPT, UR5, -0x1, URZ ;  /* 0xffffffff05047890 */ /* 0x000fc6000fffe0ff */
[----:B--2---:R-:W-:Y:S02]  /*00a0*/  ISETP.EQ.OR P0, PT, R0, RZ, !P0 ;  /* 0x000000ff0000720c */ /* 0x004fe40004702670 */
[----:B----4-:R-:W-:Y:S01]  /*00b0*/  ISETP.NE.AND P1, PT, R9, UR6, PT ;  /* 0x0000000609007c0c */ /* 0x010fe2000bf25270 */
[----:B------:R-:W0:Y:S01]  /*00c0*/  LDCU.64 UR6, c[0x0][0x358] ;  /* 0x00006b00ff0677ac */ /* 0x000e220008000a00 */
[----:B------:R-:W-:Y:S02]  /*00d0*/  ISETP.EQ.OR P0, PT, R7, RZ, P0 ;  /* 0x000000ff0700720c */ /* 0x000fe40000702670 */
[----:B------:R-:W-:Y:S02]  /*00e0*/  ISETP.NE.AND P1, PT, R9, RZ, P1 ;  /* 0x000000ff0900720c */ /* 0x000fe40000f25270 */
[----:B------:R-:W-:-:S04]  /*00f0*/  ISETP.EQ.OR P0, PT, R7, UR4, P0 ;  /* 0x0000000407007c0c */ /* 0x000fc80008702670 */
[----:B------:R-:W-:-:S13]  /*0100*/  PLOP3.LUT P0, PT, P0, P1, PT, 0x8, 0x80 ;  /* 0x000000000080781c */ /* 0x000fda0000702170 */
[----:B------:R-:W1:Y:S01]  /*0110*/  @!P0 LDC.64 R4, c[0x0][0x380] ;  /* 0x0000e000ff048b82 */ /* 0x000e620000000a00 */
[C---:B------:R-:W-:Y:S02]  /*0120*/  @!P0 IMAD R2, R0.reuse, 0xa, RZ ;  /* 0x0000000a00028824 */ /* 0x040fe400078e02ff */
[----:B------:R-:W-:-:S04]  /*0130*/  IMAD R0, R0, UR5, R7 ;  /* 0x0000000500007c24 */ /* 0x000fc8000f8e0207 */
[----:B------:R-:W0:Y:S01]  /*0140*/  @!P0 I2F.F64.U32 R2, R2 ;  /* 0x0000000200028312 */ /* 0x000e220000201800 */
[----:B------:R-:W-:-:S04]  /*0150*/  IMAD R7, R0, UR8, R9 ;  /* 0x0000000800077c24 */ /* 0x000fc8000f8e0209 */
[----:B-1----:R-:W-:-:S05]  /*0160*/  @!P0 IMAD.WIDE R4, R7, 0x8, R4 ;  /* 0x0000000807048825 */ /* 0x002fca00078e0204 */
[----:B0-----:R0:W-:Y:S01]  /*0170*/  @!P0 STG.E.64 desc[UR6][R4.64], R2 ;  /* 0x0000000204008986 */ /* 0x0011e2000c101b06 */
[----:B------:R-:W-:Y:S05]  /*0180*/  @!P0 EXIT ;  /* 0x000000000000894d */ /* 0x000fea0003800000 */
[----:B0-----:R-:W0:Y:S02]  /*0190*/  LDC.64 R2, c[0x0][0x380] ;  /* 0x0000e000ff027b82 */ /* 0x001e240000000a00 */
[----:B0-----:R-:W-:-:S05]  /*01a0*/  IMAD.WIDE R2, R7, 0x8, R2 ;  /* 0x0000000807027825 */ /* 0x001fca00078e0202 */
[----:B------:R-:W-:Y:S01]  /*01b0*/  STG.E.64 desc[UR6][R2.64], RZ ;  /* 0x000000ff02007986 */ /* 0x000fe2000c101b06 */
[----:B------:R-:W-:Y:S05]  /*01c0*/  EXIT ;  /* 0x000000000000794d */ /* 0x000fea0003800000 */
.L_x_8:
        /* <DEDUP_REMOVED lines=11> */
.L_x_12:


//--------------------- .nv.shared.reserved.0     --------------------------
	.section	.nv.shared.reserved.0,"aw",@nobits
	.weak		__nv_reservedSMEM_offset_0_alias
	.size		__nv_reservedSMEM_offset_0_alias, 0, 64
	.other		__nv_reservedSMEM_offset_0_alias,@"STO_CUDA_RESERVED_SHARED STV_DEFAULT"
__nv_reservedSMEM_offset_0_alias:
	.zero		0
	.zero		64


//--------------------- .nv.constant0._Z7jac_epsPdS_iii --------------------------
	.section	.nv.constant0._Z7jac_epsPdS_iii,"a",@progbits
	.sectionflags	@""
	.align	4
.nv.constant0._Z7jac_epsPdS_iii:
	.zero		924


//--------------------- .nv.constant0._Z8jac_compPdS_iii --------------------------
	.section	.nv.constant0._Z8jac_compPdS_iii,"a",@progbits
	.sectionflags	@""
	.align	4
.nv.constant0._Z8jac_compPdS_iii:
	.zero		924


//--------------------- .nv.constant0._Z12solution_kerPdiii --------------------------
	.section	.nv.constant0._Z12solution_kerPdiii,"a",@progbits
	.sectionflags	@""
	.align	4
.nv.constant0._Z12solution_kerPdiii:
	.zero		916


//--------------------- SYMBOLS --------------------------

	.type		.nv.reservedSmem.offset0,@object
	.size		.nv.reservedSmem.offset0,0x4
